//
// Generated by NVIDIA NVVM Compiler
//
// Compiler Build ID: CL-36424714
// Cuda compilation tools, release 13.0, V13.0.88
// Based on NVVM 20.0.0
//

.version 9.0
.target sm_100
.address_size 64

	// .globl	_Z17persistent_kernel9WorkQueuePK7__half2S2_PS0_
.extern .func  (.param .b32 func_retval0) vprintf
(
	.param .b64 vprintf_param_0,
	.param .b64 vprintf_param_1
)
;
// _ZZ17persistent_kernel9WorkQueuePK7__half2S2_PS0_E11shared_work_$_2 has been demoted
// _ZZ17persistent_kernel9WorkQueuePK7__half2S2_PS0_E11shared_work_$_3 has been demoted
// _ZZ17persistent_kernel9WorkQueuePK7__half2S2_PS0_E8has_work has been demoted
.global .align 1 .b8 $str[39] = {80, 101, 114, 115, 105, 115, 116, 101, 110, 116, 32, 107, 101, 114, 110, 101, 108, 32, 115, 116, 97, 114, 116, 101, 100, 32, 111, 110, 32, 98, 108, 111, 99, 107, 32, 37, 100, 10};
.global .align 1 .b8 $str$1[18] = {66, 108, 111, 99, 107, 32, 37, 100, 32, 101, 120, 105, 116, 105, 110, 103, 10};
.global .align 1 .b8 $str$2[61] = {66, 108, 111, 99, 107, 32, 37, 100, 32, 112, 114, 111, 99, 101, 115, 115, 105, 110, 103, 32, 119, 111, 114, 107, 32, 105, 116, 101, 109, 32, 37, 100, 32, 40, 111, 102, 102, 115, 101, 116, 61, 37, 108, 108, 117, 44, 32, 101, 108, 101, 109, 101, 110, 116, 115, 61, 37, 100, 41, 10};

.visible .entry _Z17persistent_kernel9WorkQueuePK7__half2S2_PS0_(
	.param .align 8 .b8 _Z17persistent_kernel9WorkQueuePK7__half2S2_PS0__param_0[48],
	.param .u64 .ptr .align 1 _Z17persistent_kernel9WorkQueuePK7__half2S2_PS0__param_1,
	.param .u64 .ptr .align 1 _Z17persistent_kernel9WorkQueuePK7__half2S2_PS0__param_2,
	.param .u64 .ptr .align 1 _Z17persistent_kernel9WorkQueuePK7__half2S2_PS0__param_3
)
{
	.local .align 8 .b8 	__local_depot0[24];
	.reg .b64 	%SP;
	.reg .b64 	%SPL;
	.reg .pred 	%p<15>;
	.reg .b16 	%rs<29>;
	.reg .b32 	%r<40>;
	.reg .b64 	%rd<42>;
	// demoted variable
	.shared .align 8 .u64 _ZZ17persistent_kernel9WorkQueuePK7__half2S2_PS0_E11shared_work_$_2;
	// demoted variable
	.shared .align 8 .u32 _ZZ17persistent_kernel9WorkQueuePK7__half2S2_PS0_E11shared_work_$_3;
	// demoted variable
	.shared .align 4 .u32 _ZZ17persistent_kernel9WorkQueuePK7__half2S2_PS0_E8has_work;
	mov.u64 	%SPL, __local_depot0;
	cvta.local.u64 	%SP, %SPL;
	ld.param.u64 	%rd17, [_Z17persistent_kernel9WorkQueuePK7__half2S2_PS0__param_0+32];
	ld.param.u64 	%rd16, [_Z17persistent_kernel9WorkQueuePK7__half2S2_PS0__param_0+24];
	ld.param.u64 	%rd15, [_Z17persistent_kernel9WorkQueuePK7__half2S2_PS0__param_0+16];
	ld.param.u64 	%rd14, [_Z17persistent_kernel9WorkQueuePK7__half2S2_PS0__param_0+8];
	ld.param.u64 	%rd13, [_Z17persistent_kernel9WorkQueuePK7__half2S2_PS0__param_0];
	ld.param.u64 	%rd18, [_Z17persistent_kernel9WorkQueuePK7__half2S2_PS0__param_1];
	ld.param.u64 	%rd19, [_Z17persistent_kernel9WorkQueuePK7__half2S2_PS0__param_2];
	ld.param.u64 	%rd20, [_Z17persistent_kernel9WorkQueuePK7__half2S2_PS0__param_3];
	add.u64 	%rd21, %SP, 0;
	add.u64 	%rd1, %SPL, 0;
	cvta.to.global.u64 	%rd2, %rd13;
	mov.u32 	%r1, %ctaid.x;
	mov.u32 	%r2, %tid.x;
	or.b32  	%r3, %r1, %r2;
	setp.ne.s32 	%p1, %r3, 0;
	@%p1 bra 	$L__BB0_2;
	st.local.u32 	[%rd1], %r1;
	mov.u64 	%rd22, $str;
	cvta.global.u64 	%rd23, %rd22;
	{ // callseq 0, 0
	.param .b64 param0;
	st.param.b64 	[param0], %rd23;
	.param .b64 param1;
	st.param.b64 	[param1], %rd21;
	.param .b32 retval0;
	call.uni (retval0), 
	vprintf, 
	(
	param0, 
	param1
	);
	ld.param.b32 	%r16, [retval0];
	} // callseq 0
$L__BB0_2:
	mov.u32 	%r4, %ntid.x;
	cvt.u64.u32 	%rd3, %r2;
	mul.wide.u32 	%rd4, %r4, 4;
	cvta.to.global.u64 	%rd5, %rd18;
	cvta.to.global.u64 	%rd6, %rd19;
	cvta.to.global.u64 	%rd7, %rd20;
$L__BB0_3:
	setp.ne.s32 	%p2, %r2, 0;
	@%p2 bra 	$L__BB0_7;
	cvta.to.global.u64 	%rd25, %rd16;
	ld.volatile.global.u32 	%r18, [%rd25];
	setp.eq.s32 	%p3, %r18, 0;
	@%p3 bra 	$L__BB0_6;
	mov.b32 	%r19, -1;
	st.shared.u32 	[_ZZ17persistent_kernel9WorkQueuePK7__half2S2_PS0_E8has_work], %r19;
	bra.uni 	$L__BB0_7;
$L__BB0_6:
	mov.b32 	%r20, 0;
	st.shared.u32 	[_ZZ17persistent_kernel9WorkQueuePK7__half2S2_PS0_E8has_work], %r20;
$L__BB0_7:
	bar.sync 	0;
	ld.shared.u32 	%r21, [_ZZ17persistent_kernel9WorkQueuePK7__half2S2_PS0_E8has_work];
	setp.ne.s32 	%p4, %r21, -1;
	@%p4 bra 	$L__BB0_11;
	setp.ne.s32 	%p14, %r3, 0;
	@%p14 bra 	$L__BB0_10;
	st.local.u32 	[%rd1], %r1;
	mov.u64 	%rd38, $str$1;
	cvta.global.u64 	%rd39, %rd38;
	add.u64 	%rd40, %SP, 0;
	{ // callseq 2, 0
	.param .b64 param0;
	st.param.b64 	[param0], %rd39;
	.param .b64 param1;
	st.param.b64 	[param1], %rd40;
	.param .b32 retval0;
	call.uni (retval0), 
	vprintf, 
	(
	param0, 
	param1
	);
	ld.param.b32 	%r37, [retval0];
	} // callseq 2
$L__BB0_10:
	ret;
$L__BB0_11:
	@%p2 bra 	$L__BB0_16;
	cvta.to.global.u64 	%rd26, %rd14;
	ld.volatile.global.u32 	%r22, [%rd26];
	atom.global.add.u32 	%r5, [%rd2], 1;
	setp.ge.s32 	%p6, %r5, %r22;
	@%p6 bra 	$L__BB0_15;
	cvta.to.global.u64 	%rd27, %rd17;
	mul.wide.s32 	%rd28, %r5, 24;
	add.s64 	%rd29, %rd27, %rd28;
	ld.global.u64 	%rd8, [%rd29+8];
	ld.global.u32 	%r6, [%rd29+16];
	st.shared.u64 	[_ZZ17persistent_kernel9WorkQueuePK7__half2S2_PS0_E11shared_work_$_2], %rd8;
	st.shared.u32 	[_ZZ17persistent_kernel9WorkQueuePK7__half2S2_PS0_E11shared_work_$_3], %r6;
	mov.b32 	%r25, 1;
	st.shared.u32 	[_ZZ17persistent_kernel9WorkQueuePK7__half2S2_PS0_E8has_work], %r25;
	setp.gt.s32 	%p7, %r5, 4;
	mad.lo.s32 	%r26, %r5, 652835029, 17179864;
	shf.l.wrap.b32 	%r27, %r26, %r26, 29;
	setp.gt.u32 	%p8, %r27, 4294966;
	and.pred  	%p9, %p7, %p8;
	@%p9 bra 	$L__BB0_16;
	st.local.v2.u32 	[%rd1], {%r1, %r5};
	st.local.u64 	[%rd1+8], %rd8;
	st.local.u32 	[%rd1+16], %r6;
	mov.u64 	%rd30, $str$2;
	cvta.global.u64 	%rd31, %rd30;
	add.u64 	%rd32, %SP, 0;
	{ // callseq 1, 0
	.param .b64 param0;
	st.param.b64 	[param0], %rd31;
	.param .b64 param1;
	st.param.b64 	[param1], %rd32;
	.param .b32 retval0;
	call.uni (retval0), 
	vprintf, 
	(
	param0, 
	param1
	);
	ld.param.b32 	%r28, [retval0];
	} // callseq 1
	bra.uni 	$L__BB0_16;
$L__BB0_15:
	mov.b32 	%r23, 0;
	st.shared.u32 	[_ZZ17persistent_kernel9WorkQueuePK7__half2S2_PS0_E8has_work], %r23;
	atom.global.add.u32 	%r24, [%rd2], -1;
$L__BB0_16:
	bar.sync 	0;
	ld.shared.u32 	%r30, [_ZZ17persistent_kernel9WorkQueuePK7__half2S2_PS0_E8has_work];
	setp.ne.s32 	%p10, %r30, 1;
	@%p10 bra 	$L__BB0_22;
	ld.shared.u64 	%rd9, [_ZZ17persistent_kernel9WorkQueuePK7__half2S2_PS0_E11shared_work_$_2];
	ld.shared.u32 	%r7, [_ZZ17persistent_kernel9WorkQueuePK7__half2S2_PS0_E11shared_work_$_3];
	setp.ge.s32 	%p11, %r2, %r7;
	@%p11 bra 	$L__BB0_20;
	add.s64 	%rd33, %rd3, %rd9;
	shl.b64 	%rd41, %rd33, 2;
	mov.u32 	%r39, %r2;
$L__BB0_19:
	add.s64 	%rd34, %rd5, %rd41;
	ld.global.nc.u32 	%r31, [%rd34];
	add.s64 	%rd35, %rd6, %rd41;
	ld.global.nc.u32 	%r33, [%rd35];
	// begin inline asm
	{.reg .f16 low,high;
 mov.b32 {low,high}, %r31;
 mov.b16 %rs5, low;}
	// end inline asm
	// begin inline asm
	{.reg .f16 low,high;
 mov.b32 {low,high}, %r31;
 mov.b16 %rs6, high;}
	// end inline asm
	// begin inline asm
	{.reg .f16 low,high;
 mov.b32 {low,high}, %r33;
 mov.b16 %rs7, low;}
	// end inline asm
	// begin inline asm
	{.reg .f16 low,high;
 mov.b32 {low,high}, %r33;
 mov.b16 %rs8, high;}
	// end inline asm
	// begin inline asm
	{mul.f16 %rs9,%rs5,%rs7;
}
	// end inline asm
	// begin inline asm
	{mul.f16 %rs12,%rs6,%rs8;
}
	// end inline asm
	// begin inline asm
	{sub.f16 %rs15,%rs9,%rs12;
}
	// end inline asm
	// begin inline asm
	{mul.f16 %rs18,%rs5,%rs8;
}
	// end inline asm
	// begin inline asm
	{mul.f16 %rs21,%rs6,%rs7;
}
	// end inline asm
	// begin inline asm
	{add.f16 %rs24,%rs18,%rs21;
}
	// end inline asm
	// begin inline asm
	{  mov.b32 %r35, {%rs15,%rs24};}

	// end inline asm
	add.s64 	%rd36, %rd7, %rd41;
	st.global.u32 	[%rd36], %r35;
	add.s32 	%r39, %r39, %r4;
	add.s64 	%rd41, %rd41, %rd4;
	setp.lt.s32 	%p12, %r39, %r7;
	@%p12 bra 	$L__BB0_19;
$L__BB0_20:
	@%p2 bra 	$L__BB0_22;
	cvta.to.global.u64 	%rd37, %rd15;
	atom.global.add.u32 	%r36, [%rd37], 1;
$L__BB0_22:
	membar.sys;
	bra.uni 	$L__BB0_3;

}
	// .globl	_Z23pw_multiply_half_kernelPK7__half2S1_PS_i
.visible .entry _Z23pw_multiply_half_kernelPK7__half2S1_PS_i(
	.param .u64 .ptr .align 1 _Z23pw_multiply_half_kernelPK7__half2S1_PS_i_param_0,
	.param .u64 .ptr .align 1 _Z23pw_multiply_half_kernelPK7__half2S1_PS_i_param_1,
	.param .u64 .ptr .align 1 _Z23pw_multiply_half_kernelPK7__half2S1_PS_i_param_2,
	.param .u32 _Z23pw_multiply_half_kernelPK7__half2S1_PS_i_param_3
)
{
	.reg .pred 	%p<2>;
	.reg .b16 	%rs<25>;
	.reg .b32 	%r<11>;
	.reg .b64 	%rd<11>;

	ld.param.u64 	%rd1, [_Z23pw_multiply_half_kernelPK7__half2S1_PS_i_param_0];
	ld.param.u64 	%rd2, [_Z23pw_multiply_half_kernelPK7__half2S1_PS_i_param_1];
	ld.param.u64 	%rd3, [_Z23pw_multiply_half_kernelPK7__half2S1_PS_i_param_2];
	ld.param.u32 	%r2, [_Z23pw_multiply_half_kernelPK7__half2S1_PS_i_param_3];
	mov.u32 	%r3, %ctaid.x;
	mov.u32 	%r4, %ntid.x;
	mov.u32 	%r5, %tid.x;
	mad.lo.s32 	%r1, %r3, %r4, %r5;
	setp.ge.s32 	%p1, %r1, %r2;
	@%p1 bra 	$L__BB1_2;
	cvta.to.global.u64 	%rd4, %rd1;
	cvta.to.global.u64 	%rd5, %rd2;
	cvta.to.global.u64 	%rd6, %rd3;
	mul.wide.s32 	%rd7, %r1, 4;
	add.s64 	%rd8, %rd4, %rd7;
	ld.global.nc.u32 	%r6, [%rd8];
	add.s64 	%rd9, %rd5, %rd7;
	ld.global.nc.u32 	%r8, [%rd9];
	// begin inline asm
	{.reg .f16 low,high;
 mov.b32 {low,high}, %r6;
 mov.b16 %rs1, low;}
	// end inline asm
	// begin inline asm
	{.reg .f16 low,high;
 mov.b32 {low,high}, %r6;
 mov.b16 %rs2, high;}
	// end inline asm
	// begin inline asm
	{.reg .f16 low,high;
 mov.b32 {low,high}, %r8;
 mov.b16 %rs3, low;}
	// end inline asm
	// begin inline asm
	{.reg .f16 low,high;
 mov.b32 {low,high}, %r8;
 mov.b16 %rs4, high;}
	// end inline asm
	// begin inline asm
	{mul.f16 %rs5,%rs1,%rs3;
}
	// end inline asm
	// begin inline asm
	{mul.f16 %rs8,%rs2,%rs4;
}
	// end inline asm
	// begin inline asm
	{sub.f16 %rs11,%rs5,%rs8;
}
	// end inline asm
	// begin inline asm
	{mul.f16 %rs14,%rs1,%rs4;
}
	// end inline asm
	// begin inline asm
	{mul.f16 %rs17,%rs2,%rs3;
}
	// end inline asm
	// begin inline asm
	{add.f16 %rs20,%rs14,%rs17;
}
	// end inline asm
	// begin inline asm
	{  mov.b32 %r10, {%rs11,%rs20};}

	// end inline asm
	add.s64 	%rd10, %rd6, %rd7;
	st.global.u32 	[%rd10], %r10;
$L__BB1_2:
	ret;

}


// ===== COMPILED SASS (sm_100) =====

	.target	sm_100

	.elftype	@"ET_EXEC"


//--------------------- .note.nv.tkinfo           --------------------------
	.section	.note.nv.tkinfo,"",@"SHT_NOTE"
	.sectionflags	@"SHF_NOTE_NV_TKINFO"
	.tkinfo
        /*0018*/ 	.word	0x00000002
        /*0030*/ 	.string	""
        /*0030*/ 	.string	"ptxas"
        /*0030*/ 	.string	"Cuda compilation tools, release 13.0, V13.0.88"
        /*0030*/ 	.string	"Build cuda_13.0.r13.0/compiler.36424714_0"
        /*0030*/ 	.string	"-arch sm_100 -m 64 "



//--------------------- .note.nv.cuinfo           --------------------------
	.section	.note.nv.cuinfo,"",@"SHT_NOTE"
	.sectionflags	@"SHF_NOTE_NV_CUINFO"
        /*0018*/ 	.short	0x0002
        /*001a*/ 	.short	0x0064
        /*001c*/ 	.short	0x0082
	.zero		2


//--------------------- .nv.info                  --------------------------
	.section	.nv.info,"",@"SHT_CUDA_INFO"
	.align	4


	//----- nvinfo : EIATTR_REGCOUNT
	.align		4
        /*0000*/ 	.byte	0x04, 0x2f
        /*0002*/ 	.short	(.L_4 - .L_3)
	.align		4
.L_3:
        /*0004*/ 	.word	index@(_Z17persistent_kernel9WorkQueuePK7__half2S2_PS0_)
        /*0008*/ 	.word	0x0000001b


	//----- nvinfo : EIATTR_FRAME_SIZE
	.align		4
.L_4:
        /*000c*/ 	.byte	0x04, 0x11
        /*000e*/ 	.short	(.L_6 - .L_5)
	.align		4
.L_5:
        /*0010*/ 	.word	index@(_Z17persistent_kernel9WorkQueuePK7__half2S2_PS0_)
        /*0014*/ 	.word	0x00000018


	//----- nvinfo : EIATTR_REGCOUNT
	.align		4
.L_6:
        /*0018*/ 	.byte	0x04, 0x2f
        /*001a*/ 	.short	(.L_8 - .L_7)
	.align		4
.L_7:
        /*001c*/ 	.word	index@(_Z23pw_multiply_half_kernelPK7__half2S1_PS_i)
        /*0020*/ 	.word	0x0000000c


	//----- nvinfo : EIATTR_FRAME_SIZE
	.align		4
.L_8:
        /*0024*/ 	.byte	0x04, 0x11
        /*0026*/ 	.short	(.L_10 - .L_9)
	.align		4
.L_9:
        /*0028*/ 	.word	index@(_Z23pw_multiply_half_kernelPK7__half2S1_PS_i)
        /*002c*/ 	.word	0x00000000


	//----- nvinfo : EIATTR_MIN_STACK_SIZE
	.align		4
.L_10:
        /*0030*/ 	.byte	0x04, 0x12
        /*0032*/ 	.short	(.L_12 - .L_11)
	.align		4
.L_11:
        /*0034*/ 	.word	index@(_Z23pw_multiply_half_kernelPK7__half2S1_PS_i)
        /*0038*/ 	.word	0x00000000


	//----- nvinfo : EIATTR_MIN_STACK_SIZE
	.align		4
.L_12:
        /*003c*/ 	.byte	0x04, 0x12
        /*003e*/ 	.short	(.L_14 - .L_13)
	.align		4
.L_13:
        /*0040*/ 	.word	index@(_Z17persistent_kernel9WorkQueuePK7__half2S2_PS0_)
        /*0044*/ 	.word	0x00000018
.L_14:


//--------------------- .nv.compat                --------------------------
	.section	.nv.compat,"",@"SHT_CUDA_COMPAT_INFO"
	.align	4
        /*0000*/ 	.byte	0x02, 0x09, 0x00, 0x00, 0x02, 0x02, 0x01, 0x00, 0x02, 0x05, 0x05, 0x00, 0x03, 0x07, 0x01, 0x01
        /*0010*/ 	.byte	0x02, 0x03, 0x00, 0x00, 0x02, 0x06, 0x01, 0x00, 0x04, 0x0b, 0x08, 0x00, 0x09, 0x00, 0x00, 0x00
        /*0020*/ 	.byte	0x00, 0x00, 0x00, 0x00


//--------------------- .nv.info._Z23pw_multiply_half_kernelPK7__half2S1_PS_i --------------------------
	.section	.nv.info._Z23pw_multiply_half_kernelPK7__half2S1_PS_i,"",@"SHT_CUDA_INFO"
	.sectionflags	@""
	.align	4


	//----- nvinfo : EIATTR_CUDA_API_VERSION
	.align		4
        /*0000*/ 	.byte	0x04, 0x37
        /*0002*/ 	.short	(.L_16 - .L_15)
.L_15:
        /*0004*/ 	.word	0x00000082


	//----- nvinfo : EIATTR_KPARAM_INFO
	.align		4
.L_16:
        /*0008*/ 	.byte	0x04, 0x17
        /*000a*/ 	.short	(.L_18 - .L_17)
.L_17:
        /*000c*/ 	.word	0x00000000
        /*0010*/ 	.short	0x0003
        /*0012*/ 	.short	0x0018
        /*0014*/ 	.byte	0x00, 0xf0, 0x11, 0x00


	//----- nvinfo : EIATTR_KPARAM_INFO
	.align		4
.L_18:
        /*0018*/ 	.byte	0x04, 0x17
        /*001a*/ 	.short	(.L_20 - .L_19)
.L_19:
        /*001c*/ 	.word	0x00000000
        /*0020*/ 	.short	0x0002
        /*0022*/ 	.short	0x0010
        /*0024*/ 	.byte	0x00, 0xf5, 0x21, 0x00


	//----- nvinfo : EIATTR_KPARAM_INFO
	.align		4
.L_20:
        /*0028*/ 	.byte	0x04, 0x17
        /*002a*/ 	.short	(.L_22 - .L_21)
.L_21:
        /*002c*/ 	.word	0x00000000
        /*0030*/ 	.short	0x0001
        /*0032*/ 	.short	0x0008
        /*0034*/ 	.byte	0x00, 0xf5, 0x21, 0x00


	//----- nvinfo : EIATTR_KPARAM_INFO
	.align		4
.L_22:
        /*0038*/ 	.byte	0x04, 0x17
        /*003a*/ 	.short	(.L_24 - .L_23)
.L_23:
        /*003c*/ 	.word	0x00000000
        /*0040*/ 	.short	0x0000
        /*0042*/ 	.short	0x0000
        /*0044*/ 	.byte	0x00, 0xf5, 0x21, 0x00


	//----- nvinfo : EIATTR_SPARSE_MMA_MASK
	.align		4
.L_24:
        /*0048*/ 	.byte	0x03, 0x50
        /*004a*/ 	.short	0x0000


	//----- nvinfo : EIATTR_MAXREG_COUNT
	.align		4
        /*004c*/ 	.byte	0x03, 0x1b
        /*004e*/ 	.short	0x00ff


	//----- nvinfo : EIATTR_MERCURY_ISA_VERSION
	.align		4
        /*0050*/ 	.byte	0x03, 0x5f
        /*0052*/ 	.short	0x0101


	//----- nvinfo : EIATTR_VRC_CTA_INIT_COUNT
	.align		4
        /*0054*/ 	.byte	0x02, 0x4a
	.zero		1
	.zero		1


	//----- nvinfo : EIATTR_EXIT_INSTR_OFFSETS
	.align		4
        /*0058*/ 	.byte	0x04, 0x1c
        /*005a*/ 	.short	(.L_26 - .L_25)


	//   ....[0]....
.L_25:
        /*005c*/ 	.word	0x00000070


	//   ....[1]....
        /*0060*/ 	.word	0x00000160


	//----- nvinfo : EIATTR_CBANK_PARAM_SIZE
	.align		4
.L_26:
        /*0064*/ 	.byte	0x03, 0x19
        /*0066*/ 	.short	0x001c


	//----- nvinfo : EIATTR_PARAM_CBANK
	.align		4
        /*0068*/ 	.byte	0x04, 0x0a
        /*006a*/ 	.short	(.L_28 - .L_27)
	.align		4
.L_27:
        /*006c*/ 	.word	index@(.nv.constant0._Z23pw_multiply_half_kernelPK7__half2S1_PS_i)
        /*0070*/ 	.short	0x0380
        /*0072*/ 	.short	0x001c


	//----- nvinfo : EIATTR_SW_WAR
	.align		4
.L_28:
        /*0074*/ 	.byte	0x04, 0x36
        /*0076*/ 	.short	(.L_30 - .L_29)
.L_29:
        /*0078*/ 	.word	0x00000008
.L_30:


//--------------------- .nv.info._Z17persistent_kernel9WorkQueuePK7__half2S2_PS0_ --------------------------
	.section	.nv.info._Z17persistent_kernel9WorkQueuePK7__half2S2_PS0_,"",@"SHT_CUDA_INFO"
	.sectionflags	@""
	.align	4


	//----- nvinfo : EIATTR_CUDA_API_VERSION
	.align		4
        /*0000*/ 	.byte	0x04, 0x37
        /*0002*/ 	.short	(.L_32 - .L_31)
.L_31:
        /*0004*/ 	.word	0x00000082


	//----- nvinfo : EIATTR_KPARAM_INFO
	.align		4
.L_32:
        /*0008*/ 	.byte	0x04, 0x17
        /*000a*/ 	.short	(.L_34 - .L_33)
.L_33:
        /*000c*/ 	.word	0x00000000
        /*0010*/ 	.short	0x0003
        /*0012*/ 	.short	0x0040
        /*0014*/ 	.byte	0x00, 0xf5, 0x21, 0x00


	//----- nvinfo : EIATTR_KPARAM_INFO
	.align		4
.L_34:
        /*0018*/ 	.byte	0x04, 0x17
        /*001a*/ 	.short	(.L_36 - .L_35)
.L_35:
        /*001c*/ 	.word	0x00000000
        /*0020*/ 	.short	0x0002
        /*0022*/ 	.short	0x0038
        /*0024*/ 	.byte	0x00, 0xf5, 0x21, 0x00


	//----- nvinfo : EIATTR_KPARAM_INFO
	.align		4
.L_36:
        /*0028*/ 	.byte	0x04, 0x17
        /*002a*/ 	.short	(.L_38 - .L_37)
.L_37:
        /*002c*/ 	.word	0x00000000
        /*0030*/ 	.short	0x0001
        /*0032*/ 	.short	0x0030
        /*0034*/ 	.byte	0x00, 0xf5, 0x21, 0x00


	//----- nvinfo : EIATTR_KPARAM_INFO
	.align		4
.L_38:
        /*0038*/ 	.byte	0x04, 0x17
        /*003a*/ 	.short	(.L_40 - .L_39)
.L_39:
        /*003c*/ 	.word	0x00000000
        /*0040*/ 	.short	0x0000
        /*0042*/ 	.short	0x0000
        /*0044*/ 	.byte	0x00, 0xf0, 0xc1, 0x00


	//----- nvinfo : EIATTR_SPARSE_MMA_MASK
	.align		4
.L_40:
        /*0048*/ 	.byte	0x03, 0x50
        /*004a*/ 	.short	0x0000


	//----- nvinfo : EIATTR_MAXREG_COUNT
	.align		4
        /*004c*/ 	.byte	0x03, 0x1b
        /*004e*/ 	.short	0x00ff


	//----- nvinfo : EIATTR_NUM_BARRIERS
	.align		4
        /*0050*/ 	.byte	0x02, 0x4c
        /*0052*/ 	.byte	0x01
	.zero		1


	//----- nvinfo : EIATTR_EXTERNS
	.align		4
        /*0054*/ 	.byte	0x04, 0x0f
        /*0056*/ 	.short	(.L_42 - .L_41)


	//   ....[0]....
	.align		4
.L_41:
        /*0058*/ 	.word	index@(vprintf)


	//----- nvinfo : EIATTR_MERCURY_ISA_VERSION
	.align		4
.L_42:
        /*005c*/ 	.byte	0x03, 0x5f
        /*005e*/ 	.short	0x0101


	//----- nvinfo : EIATTR_VRC_CTA_INIT_COUNT
	.align		4
        /*0060*/ 	.byte	0x02, 0x4a
	.zero		1
	.zero		1


	//----- nvinfo : EIATTR_SYSCALL_OFFSETS
	.align		4
        /*0064*/ 	.byte	0x04, 0x46
        /*0066*/ 	.short	(.L_44 - .L_43)


	//   ....[0]....
.L_43:
        /*0068*/ 	.word	0x00000140


	//   ....[1]....
        /*006c*/ 	.word	0x00000560


	//   ....[2]....
        /*0070*/ 	.word	0x00000a80


	//----- nvinfo : EIATTR_EXIT_INSTR_OFFSETS
	.align		4
.L_44:
        /*0074*/ 	.byte	0x04, 0x1c
        /*0076*/ 	.short	(.L_46 - .L_45)


	//   ....[0]....
.L_45:
        /*0078*/ 	.word	0x000009e0


	//   ....[1]....
        /*007c*/ 	.word	0x00000a90


	//----- nvinfo : EIATTR_CRS_STACK_SIZE
	.align		4
.L_46:
        /*0080*/ 	.byte	0x04, 0x1e
        /*0082*/ 	.short	(.L_48 - .L_47)
.L_47:
        /*0084*/ 	.word	0x00000000


	//----- nvinfo : EIATTR_CBANK_PARAM_SIZE
	.align		4
.L_48:
        /*0088*/ 	.byte	0x03, 0x19
        /*008a*/ 	.short	0x0048


	//----- nvinfo : EIATTR_PARAM_CBANK
	.align		4
        /*008c*/ 	.byte	0x04, 0x0a
        /*008e*/ 	.short	(.L_50 - .L_49)
	.align		4
.L_49:
        /*0090*/ 	.word	index@(.nv.constant0._Z17persistent_kernel9WorkQueuePK7__half2S2_PS0_)
        /*0094*/ 	.short	0x0380
        /*0096*/ 	.short	0x0048


	//----- nvinfo : EIATTR_SW_WAR
	.align		4
.L_50:
        /*0098*/ 	.byte	0x04, 0x36
        /*009a*/ 	.short	(.L_52 - .L_51)
.L_51:
        /*009c*/ 	.word	0x00000008
.L_52:


//--------------------- .nv.callgraph             --------------------------
	.section	.nv.callgraph,"",@"SHT_CUDA_CALLGRAPH"
	.align	4
	.sectionentsize	8
	.align		4
        /*0000*/ 	.word	0x00000000
	.align		4
        /*0004*/ 	.word	0xffffffff
	.align		4
        /*0008*/ 	.word	index@(_Z17persistent_kernel9WorkQueuePK7__half2S2_PS0_)
	.align		4
        /*000c*/ 	.word	index@(vprintf)
	.align		4
        /*0010*/ 	.word	0x00000000
	.align		4
        /*0014*/ 	.word	0xfffffffe
	.align		4
        /*0018*/ 	.word	0x00000000
	.align		4
        /*001c*/ 	.word	0xfffffffd
	.align		4
        /*0020*/ 	.word	0x00000000
	.align		4
        /*0024*/ 	.word	0xfffffffc


//--------------------- .nv.constant4             --------------------------
	.section	.nv.constant4,"a",@progbits
	.align	8
	.align		8
.nv.constant4:
        /*0000*/ 	.dword	$str
	.align		8
        /*0008*/ 	.dword	$str$1
	.align		8
        /*0010*/ 	.dword	$str$2
	.align		8
        /*0018*/ 	.dword	vprintf


//--------------------- .text._Z23pw_multiply_half_kernelPK7__half2S1_PS_i --------------------------
	.section	.text._Z23pw_multiply_half_kernelPK7__half2S1_PS_i,"ax",@progbits
	.align	128
        .global         _Z23pw_multiply_half_kernelPK7__half2S1_PS_i
        .type           _Z23pw_multiply_half_kernelPK7__half2S1_PS_i,@function
        .size           _Z23pw_multiply_half_kernelPK7__half2S1_PS_i,(.L_x_16 - _Z23pw_multiply_half_kernelPK7__half2S1_PS_i)
        .other          _Z23pw_multiply_half_kernelPK7__half2S1_PS_i,@"STO_CUDA_ENTRY STV_DEFAULT"
_Z23pw_multiply_half_kernelPK7__half2S1_PS_i:
.text._Z23pw_multiply_half_kernelPK7__half2S1_PS_i:
[----:B------:R-:W-:Y:S01]  /*0000*/  LDC R1, c[0x0][0x37c] ;  /* 0x0000df00ff017b82 */ /* 0x000fe20000000800 */
[----:B------:R-:W0:Y:S07]  /*0010*/  S2R R0, SR_TID.X ;  /* 0x0000000000007919 */ /* 0x000e2e0000002100 */
[----:B------:R-:W0:Y:S01]  /*0020*/  S2UR UR4, SR_CTAID.X ;  /* 0x00000000000479c3 */ /* 0x000e220000002500 */
[----:B------:R-:W1:Y:S07]  /*0030*/  LDCU UR5, c[0x0][0x398] ;  /* 0x00007300ff0577ac */ /* 0x000e6e0008000800 */
[----:B------:R-:W0:Y:S02]  /*0040*/  LDC R9, c[0x0][0x360] ;  /* 0x0000d800ff097b82 */ /* 0x000e240000000800 */
[----:B0-----:R-:W-:-:S05]  /*0050*/  IMAD R9, R9, UR4, R0 ;  /* 0x0000000409097c24 */ /* 0x001fca000f8e0200 */
[----:B-1----:R-:W-:-:S13]  /*0060*/  ISETP.GE.AND P0, PT, R9, UR5, PT ;  /* 0x0000000509007c0c */ /* 0x002fda000bf06270 */
[----:B------:R-:W-:Y:S05]  /*0070*/  @P0 EXIT ;  /* 0x000000000000094d */ /* 0x000fea0003800000 */
[----:B------:R-:W0:Y:S01]  /*0080*/  LDC.64 R2, c[0x0][0x380] ;  /* 0x0000e000ff027b82 */ /* 0x000e220000000a00 */
[----:B------:R-:W1:Y:S07]  /*0090*/  LDCU.64 UR4, c[0x0][0x358] ;  /* 0x00006b00ff0477ac */ /* 0x000e6e0008000a00 */
[----:B------:R-:W2:Y:S08]  /*00a0*/  LDC.64 R4, c[0x0][0x388] ;  /* 0x0000e200ff047b82 */ /* 0x000eb00000000a00 */
[----:B------:R-:W3:Y:S01]  /*00b0*/  LDC.64 R6, c[0x0][0x390] ;  /* 0x0000e400ff067b82 */ /* 0x000ee20000000a00 */
[----:B0-----:R-:W-:-:S06]  /*00c0*/  IMAD.WIDE R2, R9, 0x4, R2 ;  /* 0x0000000409027825 */ /* 0x001fcc00078e0202 */
[----:B-1----:R-:W4:Y:S01]  /*00d0*/  LDG.E.CONSTANT R2, desc[UR4][R2.64] ;  /* 0x0000000402027981 */ /* 0x002f22000c1e9900 */
[----:B--2---:R-:W-:-:S06]  /*00e0*/  IMAD.WIDE R4, R9, 0x4, R4 ;  /* 0x0000000409047825 */ /* 0x004fcc00078e0204 */
[----:B------:R-:W4:Y:S01]  /*00f0*/  LDG.E.CONSTANT R5, desc[UR4][R4.64] ;  /* 0x0000000404057981 */ /* 0x000f22000c1e9900 */
[----:B---3--:R-:W-:-:S04]  /*0100*/  IMAD.WIDE R6, R9, 0x4, R6 ;  /* 0x0000000409067825 */ /* 0x008fc800078e0206 */
[----:B----4-:R-:W-:-:S04]  /*0110*/  HMUL2 R3, R2.H1_H1, R5 ;  /* 0x0000000502037232 */ /* 0x010fc80000000c00 */
[CCC-:B------:R-:W-:Y:S02]  /*0120*/  HFMA2 R0, R2.reuse.H0_H0, R5.reuse.H0_H0, -R3.reuse.H1_H1 ;  /* 0x2000000502007231 */ /* 0x1c0fe40000160803 */
[----:B------:R-:W-:-:S05]  /*0130*/  HFMA2 R3, R2.H0_H0, R5.H1_H1, R3.H0_H0 ;  /* 0x3000000502037231 */ /* 0x000fca0000040803 */
[----:B------:R-:W-:-:S05]  /*0140*/  PRMT R0, R0, 0x5410, R3 ;  /* 0x0000541000007816 */ /* 0x000fca0000000003 */
[----:B------:R-:W-:Y:S01]  /*0150*/  STG.E desc[UR4][R6.64], R0 ;  /* 0x0000000006007986 */ /* 0x000fe2000c101904 */
[----:B------:R-:W-:Y:S05]  /*0160*/  EXIT ;  /* 0x000000000000794d */ /* 0x000fea0003800000 */
.L_x_0:
[----:B------:R-:W-:-:S00]  /*0170*/  BRA `(.L_x_0) ;  /* 0xfffffffc00fc7947 */ /* 0x000fc0000383ffff */
[----:B------:R-:W-:-:S00]  /*0180*/  NOP ;  /* 0x0000000000007918 */ /* 0x000fc00000000000 */
[----:B------:R-:W-:-:S00]  /*0190*/  NOP ;  /* 0x0000000000007918 */ /* 0x000fc00000000000 */
[----:B------:R-:W-:-:S00]  /*01a0*/  NOP ;  /* 0x0000000000007918 */ /* 0x000fc00000000000 */
[----:B------:R-:W-:-:S00]  /*01b0*/  NOP ;  /* 0x0000000000007918 */ /* 0x000fc00000000000 */
[----:B------:R-:W-:-:S00]  /*01c0*/  NOP ;  /* 0x0000000000007918 */ /* 0x000fc00000000000 */
[----:B------:R-:W-:-:S00]  /*01d0*/  NOP ;  /* 0x0000000000007918 */ /* 0x000fc00000000000 */
[----:B------:R-:W-:-:S00]  /*01e0*/  NOP ;  /* 0x0000000000007918 */ /* 0x000fc00000000000 */
[----:B------:R-:W-:-:S00]  /*01f0*/  NOP ;  /* 0x0000000000007918 */ /* 0x000fc00000000000 */
.L_x_16:


//--------------------- .text._Z17persistent_kernel9WorkQueuePK7__half2S2_PS0_ --------------------------
	.section	.text._Z17persistent_kernel9WorkQueuePK7__half2S2_PS0_,"ax",@progbits
	.align	128
        .global         _Z17persistent_kernel9WorkQueuePK7__half2S2_PS0_
        .type           _Z17persistent_kernel9WorkQueuePK7__half2S2_PS0_,@function
        .size           _Z17persistent_kernel9WorkQueuePK7__half2S2_PS0_,(.L_x_17 - _Z17persistent_kernel9WorkQueuePK7__half2S2_PS0_)
        .other          _Z17persistent_kernel9WorkQueuePK7__half2S2_PS0_,@"STO_CUDA_ENTRY STV_DEFAULT"
_Z17persistent_kernel9WorkQueuePK7__half2S2_PS0_:
.text._Z17persistent_kernel9WorkQueuePK7__half2S2_PS0_:
[----:B------:R-:W0:Y:S01]  /*0000*/  LDC R1, c[0x0][0x37c] ;  /* 0x0000df00ff017b82 */ /* 0x000e220000000800 */
[----:B------:R-:W1:Y:S01]  /*0010*/  S2R R23, SR_TID.X ;  /* 0x0000000000177919 */ /* 0x000e620000002100 */
[----:B------:R-:W2:Y:S01]  /*0020*/  LDCU UR4, c[0x0][0x2f8] ;  /* 0x00005f00ff0477ac */ /* 0x000ea20008000800 */
[----:B0-----:R-:W-:Y:S01]  /*0030*/  VIADD R1, R1, 0xffffffe8 ;  /* 0xffffffe801017836 */ /* 0x001fe20000000000 */
[----:B------:R-:W-:Y:S01]  /*0040*/  BSSY.RECONVERGENT B6, `(.L_x_1) ;  /* 0x0000011000067945 */ /* 0x000fe20003800200 */
[----:B------:R-:W1:Y:S01]  /*0050*/  S2R R2, SR_CTAID.X ;  /* 0x0000000000027919 */ /* 0x000e620000002500 */
[----:B------:R-:W0:Y:S02]  /*0060*/  LDCU UR5, c[0x0][0x2fc] ;  /* 0x00005f80ff0577ac */ /* 0x000e240008000800 */
[----:B--2---:R-:W-:-:S05]  /*0070*/  IADD3 R19, P1, PT, R1, UR4, RZ ;  /* 0x0000000401137c10 */ /* 0x004fca000ff3e0ff */
[----:B0-----:R-:W-:Y:S01]  /*0080*/  IMAD.X R18, RZ, RZ, UR5, P1 ;  /* 0x00000005ff127e24 */ /* 0x001fe200088e06ff */
[----:B-1----:R-:W-:-:S13]  /*0090*/  LOP3.LUT P0, R24, R2, RZ, R23, 0xfa, !PT ;  /* 0x000000ff02187212 */ /* 0x002fda000780fa17 */
[----:B------:R-:W-:Y:S05]  /*00a0*/  @P0 BRA `(.L_x_2) ;  /* 0x0000000000280947 */ /* 0x000fea0003800000 */
[----:B------:R-:W-:Y:S01]  /*00b0*/  MOV R0, 0x18 ;  /* 0x0000001800007802 */ /* 0x000fe20000000f00 */
[----:B------:R0:W-:Y:S01]  /*00c0*/  STL [R1], R2 ;  /* 0x0000000201007387 */ /* 0x0001e20000100800 */
[----:B------:R-:W1:Y:S01]  /*00d0*/  LDCU.64 UR4, c[0x4][URZ] ;  /* 0x01000000ff0477ac */ /* 0x000e620008000a00 */
[----:B------:R-:W-:Y:S01]  /*00e0*/  IMAD.MOV.U32 R6, RZ, RZ, R19 ;  /* 0x000000ffff067224 */ /* 0x000fe200078e0013 */
[----:B------:R0:W2:Y:S01]  /*00f0*/  LDC.64 R8, c[0x4][R0] ;  /* 0x0100000000087b82 */ /* 0x0000a20000000a00 */
[----:B------:R-:W-:Y:S02]  /*0100*/  IMAD.MOV.U32 R7, RZ, RZ, R18 ;  /* 0x000000ffff077224 */ /* 0x000fe400078e0012 */
[----:B-1----:R-:W-:Y:S02]  /*0110*/  IMAD.U32 R4, RZ, RZ, UR4 ;  /* 0x00000004ff047e24 */ /* 0x002fe4000f8e00ff */
[----:B0-----:R-:W-:-:S07]  /*0120*/  IMAD.U32 R5, RZ, RZ, UR5 ;  /* 0x00000005ff057e24 */ /* 0x001fce000f8e00ff */
[----:B------:R-:W-:-:S07]  /*0130*/  LEPC R20, `(.L_x_2) ;  /* 0x000000001014794e */ /* 0x000fce0000000000 */
[----:B--2---:R-:W-:Y:S05]  /*0140*/  CALL.ABS.NOINC R8 ;  /* 0x0000000008007343 */ /* 0x004fea0003c00000 */
.L_x_2:
[----:B------:R-:W-:Y:S05]  /*0150*/  BSYNC.RECONVERGENT B6 ;  /* 0x0000000000067941 */ /* 0x000fea0003800200 */
.L_x_1:
[----:B------:R-:W0:Y:S08]  /*0160*/  LDC R22, c[0x0][0x360] ;  /* 0x0000d800ff167b82 */ /* 0x000e300000000800 */
[----:B------:R-:W1:Y:S02]  /*0170*/  LDC.64 R16, c[0x0][0x358] ;  /* 0x0000d600ff107b82 */ /* 0x000e640000000a00 */
.L_x_13:
[----:B------:R-:W-:Y:S01]  /*0180*/  ISETP.NE.AND P1, PT, R23, RZ, PT ;  /* 0x000000ff1700720c */ /* 0x000fe20003f25270 */
[----:B------:R-:W-:Y:S05]  /*0190*/  YIELD ;  /* 0x0000000000007946 */ /* 0x000fea0003800000 */
[----:B------:R-:W-:-:S07]  /*01a0*/  P2R R0, PR, RZ, 0x2 ;  /* 0x00000002ff007803 */ /* 0x000fce0000000000 */
[----:B0-23-5:R-:W-:Y:S05]  /*01b0*/  @P1 BRA `(.L_x_3) ;  /* 0x00000000002c1947 */ /* 0x02dfea0003800000 */
[----:B------:R-:W2:Y:S01]  /*01c0*/  LDC.64 R4, c[0x0][0x398] ;  /* 0x0000e600ff047b82 */ /* 0x000ea20000000a00 */
[----:B-1----:R-:W-:Y:S02]  /*01d0*/  R2UR UR4, R16 ;  /* 0x00000000100472ca */ /* 0x002fe400000e0000 */
[----:B------:R-:W-:-:S13]  /*01e0*/  R2UR UR5, R17 ;  /* 0x00000000110572ca */ /* 0x000fda00000e0000 */
[----:B--2---:R-:W2:Y:S01]  /*01f0*/  LDG.E.STRONG.SYS R4, desc[UR4][R4.64] ;  /* 0x0000000404047981 */ /* 0x004ea2000c1f5900 */
[----:B------:R-:W1:Y:S01]  /*0200*/  S2UR UR5, SR_CgaCtaId ;  /* 0x00000000000579c3 */ /* 0x000e620000008800 */
[----:B------:R-:W-:Y:S02]  /*0210*/  UMOV UR4, 0x400 ;  /* 0x0000040000047882 */ /* 0x000fe40000000000 */
[----:B-1----:R-:W-:Y:S01]  /*0220*/  ULEA UR4, UR5, UR4, 0x18 ;  /* 0x0000000405047291 */ /* 0x002fe2000f8ec0ff */
[----:B--2---:R-:W-:-:S13]  /*0230*/  ISETP.NE.AND P0, PT, R4, RZ, PT ;  /* 0x000000ff0400720c */ /* 0x004fda0003f05270 */
[----:B------:R-:W-:-:S05]  /*0240*/  @P0 IMAD.MOV.U32 R0, RZ, RZ, -0x1 ;  /* 0xffffffffff000424 */ /* 0x000fca00078e00ff */
[----:B------:R2:W-:Y:S04]  /*0250*/  @P0 STS [UR4+0xc], R0 ;  /* 0x00000c00ff000988 */ /* 0x0005e80008000804 */
[----:B------:R-:W-:Y:S01]  /*0260*/  @!P0 STS [UR4+0xc], RZ ;  /* 0x00000cffff008988 */ /* 0x000fe20008000804 */
.L_x_3:
[----:B------:R-:W-:Y:S05]  /*0270*/  WARPSYNC.ALL ;  /* 0x0000000000007948 */ /* 0x000fea0003800000 */
[----:B------:R-:W3:Y:S08]  /*0280*/  S2UR UR5, SR_CgaCtaId ;  /* 0x00000000000579c3 */ /* 0x000ef00000008800 */
[----:B------:R-:W-:Y:S06]  /*0290*/  BAR.SYNC.DEFER_BLOCKING 0x0 ;  /* 0x0000000000007b1d */ /* 0x000fec0000010000 */
[----:B------:R-:W-:-:S02]  /*02a0*/  UMOV UR4, 0x400 ;  /* 0x0000040000047882 */ /* 0x000fc40000000000 */
[----:B---3--:R-:W-:-:S09]  /*02b0*/  ULEA UR36, UR5, UR4, 0x18 ;  /* 0x0000000405247291 */ /* 0x008fd2000f8ec0ff */
[----:B--2---:R-:W2:Y:S02]  /*02c0*/  LDS R0, [UR36+0xc] ;  /* 0x00000c24ff007984 */ /* 0x004ea40008000800 */
[----:B--2---:R-:W-:-:S13]  /*02d0*/  ISETP.NE.AND P0, PT, R0, -0x1, PT ;  /* 0xffffffff0000780c */ /* 0x004fda0003f05270 */
[----:B------:R-:W-:Y:S05]  /*02e0*/  @!P0 BRA `(.L_x_4) ;  /* 0x0000000400b88947 */ /* 0x000fea0003800000 */
[----:B------:R-:W-:Y:S05]  /*02f0*/  @P1 BRA `(.L_x_5) ;  /* 0x0000000000b41947 */ /* 0x000fea0003800000 */
[----:B------:R-:W2:Y:S01]  /*0300*/  LDC.64 R4, c[0x0][0x388] ;  /* 0x0000e200ff047b82 */ /* 0x000ea20000000a00 */
[C---:B-1----:R-:W-:Y:S01]  /*0310*/  R2UR UR4, R16.reuse ;  /* 0x00000000100472ca */ /* 0x042fe200000e0000 */
[----:B------:R-:W-:Y:S01]  /*0320*/  IMAD.MOV.U32 R11, RZ, RZ, 0x1 ;  /* 0x00000001ff0b7424 */ /* 0x000fe200078e00ff */
[C---:B------:R-:W-:Y:S02]  /*0330*/  R2UR UR5, R17.reuse ;  /* 0x00000000110572ca */ /* 0x040fe400000e0000 */
[----:B------:R-:W-:Y:S02]  /*0340*/  R2UR UR6, R16 ;  /* 0x00000000100672ca */ /* 0x000fe400000e0000 */
[----:B------:R-:W-:Y:S01]  /*0350*/  R2UR UR7, R17 ;  /* 0x00000000110772ca */ /* 0x000fe200000e0000 */
[----:B------:R-:W1:Y:S08]  /*0360*/  LDC.64 R6, c[0x0][0x380] ;  /* 0x0000e000ff067b82 */ /* 0x000e700000000a00 */
[----:B--2---:R-:W2:Y:S04]  /*0370*/  LDG.E.STRONG.SYS R4, desc[UR4][R4.64] ;  /* 0x0000000404047981 */ /* 0x004ea8000c1f5900 */
[----:B-1----:R-:W2:Y:S02]  /*0380*/  ATOMG.E.ADD.STRONG.GPU PT, R3, desc[UR6][R6.64], R11 ;  /* 0x8000000b060379a8 */ /* 0x002ea400081ef106 */
[----:B--2---:R-:W-:-:S13]  /*0390*/  ISETP.GE.AND P0, PT, R3, R4, PT ;  /* 0x000000040300720c */ /* 0x004fda0003f06270 */
[----:B------:R-:W-:Y:S05]  /*03a0*/  @P0 BRA `(.L_x_6) ;  /* 0x0000000000740947 */ /* 0x000fea0003800000 */
[----:B------:R-:W1:Y:S01]  /*03b0*/  LDC.64 R4, c[0x0][0x3a0] ;  /* 0x0000e800ff047b82 */ /* 0x000e620000000a00 */
[C---:B------:R-:W-:Y:S02]  /*03c0*/  R2UR UR6, R16.reuse ;  /* 0x00000000100672ca */ /* 0x040fe400000e0000 */
[C---:B------:R-:W-:Y:S02]  /*03d0*/  R2UR UR7, R17.reuse ;  /* 0x00000000110772ca */ /* 0x040fe400000e0000 */
[----:B------:R-:W-:Y:S02]  /*03e0*/  R2UR UR4, R16 ;  /* 0x00000000100472ca */ /* 0x000fe400000e0000 */
[----:B------:R-:W-:Y:S01]  /*03f0*/  R2UR UR5, R17 ;  /* 0x00000000110572ca */ /* 0x000fe200000e0000 */
[----:B-1----:R-:W-:-:S08]  /*0400*/  IMAD.WIDE R4, R3, 0x18, R4 ;  /* 0x0000001803047825 */ /* 0x002fd000078e0204 */
[----:B------:R-:W2:Y:S04]  /*0410*/  LDG.E R10, desc[UR6][R4.64+0x10] ;  /* 0x00001006040a7981 */ /* 0x000ea8000c1e1900 */
[----:B------:R-:W3:Y:S01]  /*0420*/  LDG.E.64 R12, desc[UR4][R4.64+0x8] ;  /* 0x00000804040c7981 */ /* 0x000ee2000c1e1b00 */
[----:B------:R-:W-:Y:S01]  /*0430*/  IMAD.MOV.U32 R0, RZ, RZ, 0x26e978d5 ;  /* 0x26e978d5ff007424 */ /* 0x000fe200078e00ff */
[----:B------:R-:W-:-:S03]  /*0440*/  ISETP.GT.AND P1, PT, R3, 0x4, PT ;  /* 0x000000040300780c */ /* 0x000fc60003f24270 */
[----:B------:R-:W-:-:S05]  /*0450*/  IMAD R0, R3, R0, 0x10624d8 ;  /* 0x010624d803007424 */ /* 0x000fca00078e0200 */
[----:B------:R-:W-:-:S04]  /*0460*/  SHF.L.W.U32.HI R0, R0, 0x1d, R0 ;  /* 0x0000001d00007819 */ /* 0x000fc80000010e00 */
[----:B------:R-:W-:Y:S01]  /*0470*/  ISETP.GT.U32.AND P0, PT, R0, 0x418936, PT ;  /* 0x004189360000780c */ /* 0x000fe20003f04070 */
[----:B--2---:R2:W-:Y:S04]  /*0480*/  STS.64 [UR36+0x8], R10 ;  /* 0x0000080aff007988 */ /* 0x0045e80008000a24 */
[----:B---3--:R2:W-:Y:S08]  /*0490*/  STS.64 [UR36], R12 ;  /* 0x0000000cff007988 */ /* 0x0085f00008000a24 */
[----:B------:R-:W-:Y:S05]  /*04a0*/  @P0 BRA P1, `(.L_x_5) ;  /* 0x0000000000480947 */ /* 0x000fea0000800000 */
[----:B------:R-:W-:Y:S01]  /*04b0*/  MOV R8, 0x18 ;  /* 0x0000001800087802 */ /* 0x000fe20000000f00 */
[----:B------:R1:W-:Y:S01]  /*04c0*/  STL.64 [R1+0x8], R12 ;  /* 0x0000080c01007387 */ /* 0x0003e20000100a00 */
[----:B------:R-:W3:Y:S01]  /*04d0*/  LDCU.64 UR4, c[0x4][0x10] ;  /* 0x01000200ff0477ac */ /* 0x000ee20008000a00 */
[----:B------:R-:W-:Y:S02]  /*04e0*/  IMAD.MOV.U32 R6, RZ, RZ, R19 ;  /* 0x000000ffff067224 */ /* 0x000fe400078e0013 */
[----:B------:R1:W-:Y:S01]  /*04f0*/  STL.64 [R1], R2 ;  /* 0x0000000201007387 */ /* 0x0003e20000100a00 */
[----:B------:R-:W4:Y:S01]  /*0500*/  LDC.64 R8, c[0x4][R8] ;  /* 0x0100000008087b82 */ /* 0x000f220000000a00 */
[----:B------:R-:W-:Y:S02]  /*0510*/  IMAD.MOV.U32 R7, RZ, RZ, R18 ;  /* 0x000000ffff077224 */ /* 0x000fe400078e0012 */
[----:B------:R1:W-:Y:S01]  /*0520*/  STL [R1+0x10], R10 ;  /* 0x0000100a01007387 */ /* 0x0003e20000100800 */
[----:B---3--:R-:W-:-:S02]  /*0530*/  IMAD.U32 R4, RZ, RZ, UR4 ;  /* 0x00000004ff047e24 */ /* 0x008fc4000f8e00ff */
[----:B-1----:R-:W-:-:S07]  /*0540*/  IMAD.U32 R5, RZ, RZ, UR5 ;  /* 0x00000005ff057e24 */ /* 0x002fce000f8e00ff */
[----:B------:R-:W-:-:S07]  /*0550*/  LEPC R20, `(.L_x_7) ;  /* 0x000000001014794e */ /* 0x000fce0000000000 */
[----:B0-2-4-:R-:W-:Y:S05]  /*0560*/  CALL.ABS.NOINC R8 ;  /* 0x0000000008007343 */ /* 0x015fea0003c00000 */
.L_x_7:
[----:B------:R-:W-:Y:S05]  /*0570*/  BRA `(.L_x_5) ;  /* 0x0000000000147947 */ /* 0x000fea0003800000 */
.L_x_6:
[----:B------:R-:W-:Y:S01]  /*0580*/  R2UR UR4, R16 ;  /* 0x00000000100472ca */ /* 0x000fe200000e0000 */
[----:B------:R-:W-:Y:S01]  /*0590*/  IMAD.MOV.U32 R3, RZ, RZ, -0x1 ;  /* 0xffffffffff037424 */ /* 0x000fe200078e00ff */
[----:B------:R-:W-:-:S13]  /*05a0*/  R2UR UR5, R17 ;  /* 0x00000000110572ca */ /* 0x000fda00000e0000 */
[----:B------:R3:W5:Y:S04]  /*05b0*/  ATOMG.E.ADD.STRONG.GPU PT, RZ, desc[UR4][R6.64], R3 ;  /* 0x8000000306ff79a8 */ /* 0x00076800081ef104 */
[----:B------:R-:W-:Y:S01]  /*05c0*/  STS [UR36+0xc], RZ ;  /* 0x00000cffff007988 */ /* 0x000fe20008000824 */
.L_x_5:
[----:B------:R-:W-:Y:S05]  /*05d0*/  WARPSYNC.ALL ;  /* 0x0000000000007948 */ /* 0x000fea0003800000 */
[----:B------:R-:W4:Y:S08]  /*05e0*/  S2UR UR5, SR_CgaCtaId ;  /* 0x00000000000579c3 */ /* 0x000f300000008800 */
[----:B------:R-:W-:Y:S06]  /*05f0*/  BAR.SYNC.DEFER_BLOCKING 0x0 ;  /* 0x0000000000007b1d */ /* 0x000fec0000010000 */
[----:B------:R-:W-:-:S02]  /*0600*/  UMOV UR4, 0x400 ;  /* 0x0000040000047882 */ /* 0x000fc40000000000 */
[----:B----4-:R-:W-:-:S09]  /*0610*/  ULEA UR4, UR5, UR4, 0x18 ;  /* 0x0000000405047291 */ /* 0x010fd2000f8ec0ff */
[----:B------:R-:W4:Y:S02]  /*0620*/  LDS.64 R4, [UR4+0x8] ;  /* 0x00000804ff047984 */ /* 0x000f240008000a00 */
[----:B----4-:R-:W-:-:S13]  /*0630*/  ISETP.NE.AND P0, PT, R5, 0x1, PT ;  /* 0x000000010500780c */ /* 0x010fda0003f05270 */
[----:B------:R-:W-:Y:S05]  /*0640*/  @P0 BRA `(.L_x_8) ;  /* 0x0000000000b80947 */ /* 0x000fea0003800000 */
[----:B------:R-:W-:Y:S01]  /*0650*/  ISETP.GE.AND P0, PT, R23, R4, PT ;  /* 0x000000041700720c */ /* 0x000fe20003f06270 */
[----:B------:R-:W4:Y:S01]  /*0660*/  LDCU.64 UR6, c[0x0][0x3c0] ;  /* 0x00007800ff0677ac */ /* 0x000f220008000a00 */
[----:B------:R-:W-:Y:S01]  /*0670*/  BSSY.RECONVERGENT B0, `(.L_x_9) ;  /* 0x0000022000007945 */ /* 0x000fe20003800200 */
[----:B------:R-:W0:Y:S10]  /*0680*/  LDCU.128 UR8, c[0x0][0x3b0] ;  /* 0x00007600ff0877ac */ /* 0x000e340008000c00 */
[----:B------:R-:W-:Y:S05]  /*0690*/  @P0 BRA `(.L_x_10) ;  /* 0x00000000007c0947 */ /* 0x000fea0003800000 */
[----:B---3--:R-:W2:Y:S01]  /*06a0*/  LDS.64 R6, [UR4] ;  /* 0x00000004ff067984 */ /* 0x008ea20008000a00 */
[----:B------:R-:W-:Y:S01]  /*06b0*/  IMAD.MOV.U32 R3, RZ, RZ, R23 ;  /* 0x000000ffff037224 */ /* 0x000fe200078e0017 */
[----:B--2---:R-:W-:-:S05]  /*06c0*/  IADD3 R13, P0, PT, R6, R23, RZ ;  /* 0x00000017060d7210 */ /* 0x004fca0007f1e0ff */
[----:B------:R-:W-:Y:S02]  /*06d0*/  IMAD.X R6, RZ, RZ, R7, P0 ;  /* 0x000000ffff067224 */ /* 0x000fe400000e0607 */
[----:B------:R-:W-:-:S03]  /*06e0*/  IMAD.SHL.U32 R12, R13, 0x4, RZ ;  /* 0x000000040d0c7824 */ /* 0x000fc600078e00ff */
[----:B------:R-:W-:-:S07]  /*06f0*/  SHF.L.U64.HI R13, R13, 0x2, R6 ;  /* 0x000000020d0d7819 */ /* 0x000fce0000010206 */
.L_x_11:
[C---:B-1----:R-:W-:Y:S02]  /*0700*/  R2UR UR12, R16.reuse ;  /* 0x00000000100c72ca */ /* 0x042fe400000e0000 */
[C---:B------:R-:W-:Y:S02]  /*0710*/  R2UR UR13, R17.reuse ;  /* 0x00000000110d72ca */ /* 0x040fe400000e0000 */
[----:B------:R-:W-:Y:S02]  /*0720*/  R2UR UR14, R16 ;  /* 0x00000000100e72ca */ /* 0x000fe400000e0000 */
[----:B------:R-:W-:Y:S02]  /*0730*/  R2UR UR15, R17 ;  /* 0x00000000110f72ca */ /* 0x000fe400000e0000 */
[C---:B0-----:R-:W-:Y:S02]  /*0740*/  IADD3 R10, P1, PT, R12.reuse, UR10, RZ ;  /* 0x0000000a0c0a7c10 */ /* 0x041fe4000ff3e0ff */
[----:B------:R-:W-:-:S02]  /*0750*/  IADD3 R8, P0, PT, R12, UR8, RZ ;  /* 0x000000080c087c10 */ /* 0x000fc4000ff1e0ff */
[C---:B------:R-:W-:Y:S02]  /*0760*/  IADD3.X R11, PT, PT, R13.reuse, UR11, RZ, P1, !PT ;  /* 0x0000000b0d0b7c10 */ /* 0x040fe40008ffe4ff */
[----:B------:R-:W-:-:S05]  /*0770*/  IADD3.X R9, PT, PT, R13, UR9, RZ, P0, !PT ;  /* 0x000000090d097c10 */ /* 0x000fca00087fe4ff */
[----:B------:R0:W2:Y:S04]  /*0780*/  LDG.E.CONSTANT R8, desc[UR12][R8.64] ;  /* 0x0000000c08087981 */ /* 0x0000a8000c1e9900 */
[----:B------:R-:W2:Y:S01]  /*0790*/  LDG.E.CONSTANT R11, desc[UR14][R10.64] ;  /* 0x0000000e0a0b7981 */ /* 0x000ea2000c1e9900 */
[----:B----4-:R-:W-:Y:S01]  /*07a0*/  IADD3 R6, P0, PT, R12, UR6, RZ ;  /* 0x000000060c067c10 */ /* 0x010fe2000ff1e0ff */
[----:B------:R-:W-:-:S03]  /*07b0*/  IMAD.IADD R3, R22, 0x1, R3 ;  /* 0x0000000116037824 */ /* 0x000fc600078e0203 */
[----:B------:R-:W-:Y:S01]  /*07c0*/  IADD3.X R7, PT, PT, R13, UR7, RZ, P0, !PT ;  /* 0x000000070d077c10 */ /* 0x000fe200087fe4ff */
[----:B0-----:R-:W-:Y:S01]  /*07d0*/  IMAD.MOV.U32 R9, RZ, RZ, R13 ;  /* 0x000000ffff097224 */ /* 0x001fe200078e000d */
[----:B------:R-:W-:Y:S01]  /*07e0*/  ISETP.GE.AND P0, PT, R3, R4, PT ;  /* 0x000000040300720c */ /* 0x000fe20003f06270 */
[----:B--2---:R-:W-:-:S04]  /*07f0*/  HMUL2 R5, R8.H1_H1, R11 ;  /* 0x0000000b08057232 */ /* 0x004fc80000000c00 */
[CCC-:B------:R-:W-:Y:S02]  /*0800*/  HFMA2 R0, R8.reuse.H0_H0, R11.reuse.H0_H0, -R5.reuse.H1_H1 ;  /* 0x2000000b08007231 */ /* 0x1c0fe40000160805 */
[----:B------:R-:W-:Y:S02]  /*0810*/  HFMA2 R5, R8.H0_H0, R11.H1_H1, R5.H0_H0 ;  /* 0x3000000b08057231 */ /* 0x000fe40000040805 */
[----:B------:R-:W-:-:S03]  /*0820*/  IMAD.MOV.U32 R8, RZ, RZ, R12 ;  /* 0x000000ffff087224 */ /* 0x000fc600078e000c */
[----:B------:R-:W-:Y:S01]  /*0830*/  PRMT R0, R0, 0x5410, R5 ;  /* 0x0000541000007816 */ /* 0x000fe20000000005 */
[----:B------:R-:W-:-:S04]  /*0840*/  IMAD.WIDE.U32 R8, R22, 0x4, R8 ;  /* 0x0000000416087825 */ /* 0x000fc800078e0008 */
[----:B------:R0:W-:Y:S01]  /*0850*/  STG.E desc[UR12][R6.64], R0 ;  /* 0x0000000006007986 */ /* 0x0001e2000c10190c */
[----:B------:R-:W-:Y:S02]  /*0860*/  IMAD.MOV.U32 R12, RZ, RZ, R8 ;  /* 0x000000ffff0c7224 */ /* 0x000fe400078e0008 */
[----:B------:R-:W-:Y:S01]  /*0870*/  IMAD.MOV.U32 R13, RZ, RZ, R9 ;  /* 0x000000ffff0d7224 */ /* 0x000fe200078e0009 */
[----:B------:R-:W-:Y:S06]  /*0880*/  @!P0 BRA `(.L_x_11) ;  /* 0xfffffffc009c8947 */ /* 0x000fec000383ffff */
.L_x_10:
[----:B0---4-:R-:W-:Y:S05]  /*0890*/  BSYNC.RECONVERGENT B0 ;  /* 0x0000000000007941 */ /* 0x011fea0003800200 */
.L_x_9:
[----:B------:R-:W-:Y:S01]  /*08a0*/  ISETP.NE.AND P0, PT, R23, RZ, PT ;  /* 0x000000ff1700720c */ /* 0x000fe20003f05270 */
[----:B------:R-:W-:-:S12]  /*08b0*/  BSSY.RECONVERGENT B0, `(.L_x_8) ;  /* 0x0000007000007945 */ /* 0x000fd80003800200 */
[----:B------:R-:W-:Y:S05]  /*08c0*/  @P0 BRA `(.L_x_12) ;  /* 0x0000000000140947 */ /* 0x000fea0003800000 */
[----:B------:R-:W0:Y:S01]  /*08d0*/  LDC.64 R4, c[0x0][0x390] ;  /* 0x0000e400ff047b82 */ /* 0x000e220000000a00 */
[----:B-1----:R-:W-:Y:S01]  /*08e0*/  R2UR UR4, R16 ;  /* 0x00000000100472ca */ /* 0x002fe200000e0000 */
[----:B---3--:R-:W-:Y:S01]  /*08f0*/  IMAD.MOV.U32 R3, RZ, RZ, 0x1 ;  /* 0x00000001ff037424 */ /* 0x008fe200078e00ff */
[----:B------:R-:W-:-:S13]  /*0900*/  R2UR UR5, R17 ;  /* 0x00000000110572ca */ /* 0x000fda00000e0000 */
[----:B0-----:R0:W5:Y:S02]  /*0910*/  ATOMG.E.ADD.STRONG.GPU PT, RZ, desc[UR4][R4.64], R3 ;  /* 0x8000000304ff79a8 */ /* 0x00116400081ef104 */
.L_x_12:
[----:B------:R-:W-:Y:S05]  /*0920*/  BSYNC.RECONVERGENT B0 ;  /* 0x0000000000007941 */ /* 0x000fea0003800200 */
.L_x_8:
[----:B------:R-:W-:Y:S01]  /*0930*/  @!PT LDS RZ, [RZ] ;  /* 0x00000000fffff984 */ /* 0x000fe20000000800 */
[----:B------:R-:W-:Y:S01]  /*0940*/  @!PT LDS RZ, [RZ] ;  /* 0x00000000fffff984 */ /* 0x000fe20000000800 */
[----:B------:R-:W-:Y:S01]  /*0950*/  @!PT LDS RZ, [RZ] ;  /* 0x00000000fffff984 */ /* 0x000fe20000000800 */
[----:B------:R-:W-:Y:S01]  /*0960*/  @!PT LDS RZ, [RZ] ;  /* 0x00000000fffff984 */ /* 0x000fe20000000800 */
[----:B------:R-:W-:-:S00]  /*0970*/  MEMBAR.ALL.CTA ;  /* 0x0000000000007992 */ /* 0x000fc00000008000 */
[----:B------:R-:W-:Y:S06]  /*0980*/  MEMBAR.SC.SYS ;  /* 0x0000000000007992 */ /* 0x000fec0000003000 */
[----:B------:R-:W-:-:S00]  /*0990*/  ERRBAR ;  /* 0x00000000000079ab */ /* 0x000fc00000000000 */
[----:B------:R-:W-:Y:S06]  /*09a0*/  CGAERRBAR ;  /* 0x00000000000075ab */ /* 0x000fec0000000000 */
[----:B------:R-:W-:Y:S01]  /*09b0*/  CCTL.IVALL ;  /* 0x00000000ff00798f */ /* 0x000fe20002000000 */
[----:B------:R-:W-:Y:S05]  /*09c0*/  BRA `(.L_x_13) ;  /* 0xfffffff400ec7947 */ /* 0x000fea000383ffff */
.L_x_4:
[----:B------:R-:W-:-:S13]  /*09d0*/  ISETP.NE.AND P0, PT, R24, RZ, PT ;  /* 0x000000ff1800720c */ /* 0x000fda0003f05270 */
[----:B------:R-:W-:Y:S05]  /*09e0*/  @P0 EXIT ;  /* 0x000000000000094d */ /* 0x000fea0003800000 */
[----:B------:R-:W-:Y:S01]  /*09f0*/  MOV R0, 0x18 ;  /* 0x0000001800007802 */ /* 0x000fe20000000f00 */
[----:B------:R2:W-:Y:S01]  /*0a00*/  STL [R1], R2 ;  /* 0x0000000201007387 */ /* 0x0005e20000100800 */
[----:B------:R-:W3:Y:S01]  /*0a10*/  LDCU.64 UR4, c[0x4][0x8] ;  /* 0x01000100ff0477ac */ /* 0x000ee20008000a00 */
[----:B------:R-:W-:Y:S01]  /*0a20*/  IMAD.MOV.U32 R6, RZ, RZ, R19 ;  /* 0x000000ffff067224 */ /* 0x000fe200078e0013 */
[----:B------:R2:W4:Y:S01]  /*0a30*/  LDC.64 R8, c[0x4][R0] ;  /* 0x0100000000087b82 */ /* 0x0005220000000a00 */
[----:B------:R-:W-:Y:S02]  /*0a40*/  IMAD.MOV.U32 R7, RZ, RZ, R18 ;  /* 0x000000ffff077224 */ /* 0x000fe400078e0012 */
[----:B---3--:R-:W-:Y:S02]  /*0a50*/  IMAD.U32 R4, RZ, RZ, UR4 ;  /* 0x00000004ff047e24 */ /* 0x008fe4000f8e00ff */
[----:B--2---:R-:W-:-:S07]  /*0a60*/  IMAD.U32 R5, RZ, RZ, UR5 ;  /* 0x00000005ff057e24 */ /* 0x004fce000f8e00ff */
[----:B------:R-:W-:-:S07]  /*0a70*/  LEPC R20, `(.L_x_14) ;  /* 0x000000001014794e */ /* 0x000fce0000000000 */
[----:B01--4-:R-:W-:Y:S05]  /*0a80*/  CALL.ABS.NOINC R8 ;  /* 0x0000000008007343 */ /* 0x013fea0003c00000 */
.L_x_14:
[----:B------:R-:W-:Y:S05]  /*0a90*/  EXIT ;  /* 0x000000000000794d */ /* 0x000fea0003800000 */
.L_x_15:
        /* <DEDUP_REMOVED lines=14> */
.L_x_17:


//--------------------- .nv.global.init           --------------------------
	.section	.nv.global.init,"aw",@progbits
.nv.global.init:
	.type		$str$1,@object
	.size		$str$1,($str - $str$1)
$str$1:
        /*0000*/ 	.byte	0x42, 0x6c, 0x6f, 0x63, 0x6b, 0x20, 0x25, 0x64, 0x20, 0x65, 0x78, 0x69, 0x74, 0x69, 0x6e, 0x67
        /*0010*/ 	.byte	0x0a, 0x00
	.type		$str,@object
	.size		$str,($str$2 - $str)
$str:
        /*0012*/ 	.byte	0x50, 0x65, 0x72, 0x73, 0x69, 0x73, 0x74, 0x65, 0x6e, 0x74, 0x20, 0x6b, 0x65, 0x72, 0x6e, 0x65
        /*0022*/ 	.byte	0x6c, 0x20, 0x73, 0x74, 0x61, 0x72, 0x74, 0x65, 0x64, 0x20, 0x6f, 0x6e, 0x20, 0x62, 0x6c, 0x6f
        /*0032*/ 	.byte	0x63, 0x6b, 0x20, 0x25, 0x64, 0x0a, 0x00
	.type		$str$2,@object
	.size		$str$2,(.L_2 - $str$2)
$str$2:
        /*0039*/ 	.byte	0x42, 0x6c, 0x6f, 0x63, 0x6b, 0x20, 0x25, 0x64, 0x20, 0x70, 0x72, 0x6f, 0x63, 0x65, 0x73, 0x73
        /*0049*/ 	.byte	0x69, 0x6e, 0x67, 0x20, 0x77, 0x6f, 0x72, 0x6b, 0x20, 0x69, 0x74, 0x65, 0x6d, 0x20, 0x25, 0x64
        /*0059*/ 	.byte	0x20, 0x28, 0x6f, 0x66, 0x66, 0x73, 0x65, 0x74, 0x3d, 0x25, 0x6c, 0x6c, 0x75, 0x2c, 0x20, 0x65
        /*0069*/ 	.byte	0x6c, 0x65, 0x6d, 0x65, 0x6e, 0x74, 0x73, 0x3d, 0x25, 0x64, 0x29, 0x0a, 0x00
.L_2:


//--------------------- .nv.shared.reserved.0     --------------------------
	.section	.nv.shared.reserved.0,"aw",@nobits
	.weak		__nv_reservedSMEM_offset_0_alias
	.size		__nv_reservedSMEM_offset_0_alias, 0, 64
	.other		__nv_reservedSMEM_offset_0_alias,@"STO_CUDA_RESERVED_SHARED STV_DEFAULT"
__nv_reservedSMEM_offset_0_alias:
	.zero		0
	.zero		64


//--------------------- .nv.shared._Z17persistent_kernel9WorkQueuePK7__half2S2_PS0_ --------------------------
	.section	.nv.shared._Z17persistent_kernel9WorkQueuePK7__half2S2_PS0_,"aw",@nobits
	.sectionflags	@""
	.align	8
.nv.shared._Z17persistent_kernel9WorkQueuePK7__half2S2_PS0_:
	.zero		1040


//--------------------- .nv.constant0._Z23pw_multiply_half_kernelPK7__half2S1_PS_i --------------------------
	.section	.nv.constant0._Z23pw_multiply_half_kernelPK7__half2S1_PS_i,"a",@progbits
	.sectionflags	@""
	.align	4
.nv.constant0._Z23pw_multiply_half_kernelPK7__half2S1_PS_i:
	.zero		924


//--------------------- .nv.constant0._Z17persistent_kernel9WorkQueuePK7__half2S2_PS0_ --------------------------
	.section	.nv.constant0._Z17persistent_kernel9WorkQueuePK7__half2S2_PS0_,"a",@progbits
	.sectionflags	@""
	.align	4
.nv.constant0._Z17persistent_kernel9WorkQueuePK7__half2S2_PS0_:
	.zero		968


//--------------------- SYMBOLS --------------------------

	.type		.nv.reservedSmem.offset0,@object
	.size		.nv.reservedSmem.offset0,0x4
	.type		.nv.reservedSmem.cap,@object
	.size		.nv.reservedSmem.cap,0x4
	.type		vprintf,@function
